	.headerflags	@"EF_CUDA_TEXMODE_UNIFIED EF_CUDA_64BIT_ADDRESS EF_CUDA_ACCELERATORS EF_CUDA_SM90 EF_CUDA_VIRTUAL_SM(EF_CUDA_SM90)"
	.elftype	@"ET_EXEC"


//--------------------- .nv.info                  --------------------------
	.section	.nv.info,"",@"SHT_CUDA_INFO"
	.align	4


	//----- nvinfo : EIATTR_REGCOUNT
	.align		4
        /*0000*/ 	.byte	0x04, 0x2f
        /*0002*/ 	.short	(.L_1 - .L_0)
	.align		4
.L_0:
        /*0004*/ 	.word	index@(triton_per_fused_add_div_mean_mul_pow_sub_1)
        /*0008*/ 	.word	0x0000001d


	//----- nvinfo : EIATTR_MIN_STACK_SIZE
	.align		4
.L_1:
        /*000c*/ 	.byte	0x04, 0x12
        /*000e*/ 	.short	(.L_3 - .L_2)
	.align		4
.L_2:
        /*0010*/ 	.word	index@(triton_per_fused_add_div_mean_mul_pow_sub_1)
        /*0014*/ 	.word	0x00000000


	//----- nvinfo : EIATTR_FRAME_SIZE
	.align		4
.L_3:
        /*0018*/ 	.byte	0x04, 0x11
        /*001a*/ 	.short	(.L_5 - .L_4)
	.align		4
.L_4:
        /*001c*/ 	.word	index@(triton_per_fused_add_div_mean_mul_pow_sub_1)
        /*0020*/ 	.word	0x00000000


	//----- nvinfo : EIATTR_MIN_STACK_SIZE
	.align		4
.L_5:
        /*0024*/ 	.byte	0x04, 0x12
        /*0026*/ 	.short	(.L_7 - .L_6)
	.align		4
.L_6:
        /*0028*/ 	.word	index@(triton_per_fused_add_div_mean_mul_pow_sub_1)
        /*002c*/ 	.word	0x00000000
.L_7:


//--------------------- .nv.info.triton_per_fused_add_div_mean_mul_pow_sub_1 --------------------------
	.section	.nv.info.triton_per_fused_add_div_mean_mul_pow_sub_1,"",@"SHT_CUDA_INFO"
	.sectionflags	@""
	.align	4


	//----- nvinfo : EIATTR_CUDA_API_VERSION
	.align		4
        /*0000*/ 	.byte	0x04, 0x37
        /*0002*/ 	.short	(.L_9 - .L_8)
.L_8:
        /*0004*/ 	.word	0x0000007c


	//----- nvinfo : EIATTR_KPARAM_INFO
	.align		4
.L_9:
        /*0008*/ 	.byte	0x04, 0x17
        /*000a*/ 	.short	(.L_11 - .L_10)
.L_10:
        /*000c*/ 	.word	0x00000000
        /*0010*/ 	.short	0x0006
        /*0012*/ 	.short	0x0030
        /*0014*/ 	.byte	0x00, 0xf0, 0x11, 0x00


	//----- nvinfo : EIATTR_KPARAM_INFO
	.align		4
.L_11:
        /*0018*/ 	.byte	0x04, 0x17
        /*001a*/ 	.short	(.L_13 - .L_12)
.L_12:
        /*001c*/ 	.word	0x00000000
        /*0020*/ 	.short	0x0005
        /*0022*/ 	.short	0x0028
        /*0024*/ 	.byte	0x00, 0xf4, 0x21, 0x00


	//----- nvinfo : EIATTR_KPARAM_INFO
	.align		4
.L_13:
        /*0028*/ 	.byte	0x04, 0x17
        /*002a*/ 	.short	(.L_15 - .L_14)
.L_14:
        /*002c*/ 	.word	0x00000000
        /*0030*/ 	.short	0x0004
        /*0032*/ 	.short	0x0020
        /*0034*/ 	.byte	0x00, 0xf4, 0x21, 0x00


	//----- nvinfo : EIATTR_KPARAM_INFO
	.align		4
.L_15:
        /*0038*/ 	.byte	0x04, 0x17
        /*003a*/ 	.short	(.L_17 - .L_16)
.L_16:
        /*003c*/ 	.word	0x00000000
        /*0040*/ 	.short	0x0003
        /*0042*/ 	.short	0x0018
        /*0044*/ 	.byte	0x00, 0xf4, 0x21, 0x00


	//----- nvinfo : EIATTR_KPARAM_INFO
	.align		4
.L_17:
        /*0048*/ 	.byte	0x04, 0x17
        /*004a*/ 	.short	(.L_19 - .L_18)
.L_18:
        /*004c*/ 	.word	0x00000000
        /*0050*/ 	.short	0x0002
        /*0052*/ 	.short	0x0010
        /*0054*/ 	.byte	0x00, 0xf4, 0x21, 0x00


	//----- nvinfo : EIATTR_KPARAM_INFO
	.align		4
.L_19:
        /*0058*/ 	.byte	0x04, 0x17
        /*005a*/ 	.short	(.L_21 - .L_20)
.L_20:
        /*005c*/ 	.word	0x00000000
        /*0060*/ 	.short	0x0001
        /*0062*/ 	.short	0x0008
        /*0064*/ 	.byte	0x00, 0xf4, 0x21, 0x00


	//----- nvinfo : EIATTR_KPARAM_INFO
	.align		4
.L_21:
        /*0068*/ 	.byte	0x04, 0x17
        /*006a*/ 	.short	(.L_23 - .L_22)
.L_22:
        /*006c*/ 	.word	0x00000000
        /*0070*/ 	.short	0x0000
        /*0072*/ 	.short	0x0000
        /*0074*/ 	.byte	0x00, 0xf4, 0x21, 0x00


	//----- nvinfo : EIATTR_SPARSE_MMA_MASK
	.align		4
.L_23:
        /*0078*/ 	.byte	0x03, 0x50
        /*007a*/ 	.short	0x0000


	//----- nvinfo : EIATTR_MAXREG_COUNT
	.align		4
        /*007c*/ 	.byte	0x03, 0x1b
        /*007e*/ 	.short	0x00ff


	//----- nvinfo : EIATTR_COOP_GROUP_MASK_REGIDS
	.align		4
        /*0080*/ 	.byte	0x04, 0x29
        /*0082*/ 	.short	(.L_25 - .L_24)


	//   ....[0]....
.L_24:
        /*0084*/ 	.word	0xffffffff


	//   ....[1]....
        /*0088*/ 	.word	0xffffffff


	//   ....[2]....
        /*008c*/ 	.word	0xffffffff


	//   ....[3]....
        /*0090*/ 	.word	0xffffffff


	//   ....[4]....
        /*0094*/ 	.word	0xffffffff


	//   ....[5]....
        /*0098*/ 	.word	0xffffffff


	//----- nvinfo : EIATTR_COOP_GROUP_INSTR_OFFSETS
	.align		4
.L_25:
        /*009c*/ 	.byte	0x04, 0x28
        /*009e*/ 	.short	(.L_27 - .L_26)


	//   ....[0]....
.L_26:
        /*00a0*/ 	.word	0x000006c0


	//   ....[1]....
        /*00a4*/ 	.word	0x000006e0


	//   ....[2]....
        /*00a8*/ 	.word	0x00000700


	//   ....[3]....
        /*00ac*/ 	.word	0x00000720


	//   ....[4]....
        /*00b0*/ 	.word	0x00000750


	//   ....[5]....
        /*00b4*/ 	.word	0x00000800


	//----- nvinfo : EIATTR_EXIT_INSTR_OFFSETS
	.align		4
.L_27:
        /*00b8*/ 	.byte	0x04, 0x1c
        /*00ba*/ 	.short	(.L_29 - .L_28)


	//   ....[0]....
.L_28:
        /*00bc*/ 	.word	0x00000870


	//   ....[1]....
        /*00c0*/ 	.word	0x000008c0


	//----- nvinfo : EIATTR_REQNTID
	.align		4
.L_29:
        /*00c4*/ 	.byte	0x04, 0x10
        /*00c6*/ 	.short	(.L_31 - .L_30)
.L_30:
        /*00c8*/ 	.word	0x00000040
        /*00cc*/ 	.word	0x00000001
        /*00d0*/ 	.word	0x00000001


	//----- nvinfo : EIATTR_CBANK_PARAM_SIZE
	.align		4
.L_31:
        /*00d4*/ 	.byte	0x03, 0x19
        /*00d6*/ 	.short	0x0034


	//----- nvinfo : EIATTR_PARAM_CBANK
	.align		4
        /*00d8*/ 	.byte	0x04, 0x0a
        /*00da*/ 	.short	(.L_33 - .L_32)
	.align		4
.L_32:
        /*00dc*/ 	.word	index@(.nv.constant0.triton_per_fused_add_div_mean_mul_pow_sub_1)
        /*00e0*/ 	.short	0x0210
        /*00e2*/ 	.short	0x0034


	//----- nvinfo : EIATTR_SW_WAR
	.align		4
.L_33:
        /*00e4*/ 	.byte	0x04, 0x36
        /*00e6*/ 	.short	(.L_35 - .L_34)
.L_34:
        /*00e8*/ 	.word	0x00000008
.L_35:


//--------------------- .nv.callgraph             --------------------------
	.section	.nv.callgraph,"",@"SHT_CUDA_CALLGRAPH"
	.align	4
	.sectionentsize	8
	.align		4
        /*0000*/ 	.word	0x00000000
	.align		4
        /*0004*/ 	.word	0xffffffff
	.align		4
        /*0008*/ 	.word	0x00000000
	.align		4
        /*000c*/ 	.word	0xfffffffe
	.align		4
        /*0010*/ 	.word	0x00000000
	.align		4
        /*0014*/ 	.word	0xfffffffd
	.align		4
        /*0018*/ 	.word	0x00000000
	.align		4
        /*001c*/ 	.word	0xfffffffc


//--------------------- .text.triton_per_fused_add_div_mean_mul_pow_sub_1 --------------------------
	.section	.text.triton_per_fused_add_div_mean_mul_pow_sub_1,"ax",@progbits
	.sectionflags	@"SHF_BARRIERS=1"
	.align	128
        .global         triton_per_fused_add_div_mean_mul_pow_sub_1
        .type           triton_per_fused_add_div_mean_mul_pow_sub_1,@function
        .size           triton_per_fused_add_div_mean_mul_pow_sub_1,(.L_x_1 - triton_per_fused_add_div_mean_mul_pow_sub_1)
        .other          triton_per_fused_add_div_mean_mul_pow_sub_1,@"STO_CUDA_ENTRY STV_DEFAULT"
triton_per_fused_add_div_mean_mul_pow_sub_1:
.text.triton_per_fused_add_div_mean_mul_pow_sub_1:
[----:B------:R-:W0:Y:S02]  /*0000*/  LDC R1, c[0x0][0x28] ;  /* 0x00000a00ff017b82 */ /* 0x000e240000000800 */
[----:B------:R-:W1:Y:S01]  /*0010*/  S2R R24, SR_TID.X ;  /* 0x0000000000187919 */ /* 0x000e620000002100 */
[----:B------:R-:W2:Y:S01]  /*0020*/  LDC.64 R4, c[0x0][0x220] ;  /* 0x00008800ff047b82 */ /* 0x000ea20000000a00 */
[----:B------:R-:W-:-:S07]  /*0030*/  ULDC.64 UR6, c[0x0][0x208] ;  /* 0x0000820000067ab9 */ /* 0x000fce0000000a00 */
[----:B------:R-:W3:Y:S08]  /*0040*/  LDC.64 R10, c[0x0][0x218] ;  /* 0x00008600ff0a7b82 */ /* 0x000ef00000000a00 */
[----:B------:R-:W4:Y:S08]  /*0050*/  LDC.64 R14, c[0x0][0x228] ;  /* 0x00008a00ff0e7b82 */ /* 0x000f300000000a00 */
[----:B------:R-:W5:Y:S01]  /*0060*/  LDC.64 R18, c[0x0][0x230] ;  /* 0x00008c00ff127b82 */ /* 0x000f620000000a00 */
[----:B-1----:R-:W-:-:S07]  /*0070*/  SHF.L.U32 R0, R24, 0x2, RZ ;  /* 0x0000000218007819 */ /* 0x002fce00000006ff */
[----:B------:R-:W1:Y:S01]  /*0080*/  LDC.64 R20, c[0x0][0x238] ;  /* 0x00008e00ff147b82 */ /* 0x000e620000000a00 */
[----:B------:R-:W-:-:S05]  /*0090*/  LOP3.LUT R3, R0, 0xfc, RZ, 0xc0, !PT ;  /* 0x000000fc00037812 */ /* 0x000fca00078ec0ff */
[----:B--2---:R-:W-:-:S04]  /*00a0*/  IMAD.WIDE.U32 R4, R3, 0x4, R4 ;  /* 0x0000000403047825 */ /* 0x004fc800078e0004 */
[C---:B---3--:R-:W-:Y:S02]  /*00b0*/  IMAD.WIDE.U32 R10, R3.reuse, 0x4, R10 ;  /* 0x00000004030a7825 */ /* 0x048fe400078e000a */
[----:B------:R-:W2:Y:S02]  /*00c0*/  LDG.E.128 R4, desc[UR6][R4.64] ;  /* 0x0000000604047981 */ /* 0x000ea4000c1e1d00 */
[C---:B----4-:R-:W-:Y:S02]  /*00d0*/  IMAD.WIDE.U32 R14, R3.reuse, 0x4, R14 ;  /* 0x00000004030e7825 */ /* 0x050fe400078e000e */
[----:B------:R-:W3:Y:S02]  /*00e0*/  LDG.E.128 R8, desc[UR6][R10.64] ;  /* 0x000000060a087981 */ /* 0x000ee4000c1e1d00 */
[C---:B-----5:R-:W-:Y:S02]  /*00f0*/  IMAD.WIDE.U32 R18, R3.reuse, 0x4, R18 ;  /* 0x0000000403127825 */ /* 0x060fe400078e0012 */
[----:B------:R-:W4:Y:S02]  /*0100*/  LDG.E.128 R12, desc[UR6][R14.64] ;  /* 0x000000060e0c7981 */ /* 0x000f24000c1e1d00 */
[----:B-1----:R-:W-:-:S02]  /*0110*/  IMAD.WIDE.U32 R20, R3, 0x4, R20 ;  /* 0x0000000403147825 */ /* 0x002fc400078e0014 */
[----:B------:R-:W5:Y:S04]  /*0120*/  LDG.E.128 R16, desc[UR6][R18.64] ;  /* 0x0000000612107981 */ /* 0x000f68000c1e1d00 */
[----:B------:R-:W5:Y:S01]  /*0130*/  LDG.E.128 R20, desc[UR6][R20.64] ;  /* 0x0000000614147981 */ /* 0x000f62000c1e1d00 */
[----:B------:R-:W1:Y:S01]  /*0140*/  S2UR UR5, SR_CgaCtaId ;  /* 0x00000000000579c3 */ /* 0x000e620000008800 */
[----:B------:R-:W-:Y:S02]  /*0150*/  UMOV UR4, 0x400 ;  /* 0x0000040000047882 */ /* 0x000fe40000000000 */
[----:B-1----:R-:W-:Y:S01]  /*0160*/  UPRMT UR4, UR5, 0x654, UR4 ;  /* 0x0000065405047896 */ /* 0x002fe20008000004 */
[----:B--2---:R-:W-:Y:S01]  /*0170*/  FMUL R26, R5, R5 ;  /* 0x00000005051a7220 */ /* 0x004fe20000400000 */
[----:B------:R-:W-:-:S03]  /*0180*/  FMUL R25, R4, R4 ;  /* 0x0000000404197220 */ /* 0x000fc60000400000 */
[C---:B---3--:R-:W-:Y:S01]  /*0190*/  FFMA R3, R9.reuse, R9, R26 ;  /* 0x0000000909037223 */ /* 0x048fe2000000001a */
[C---:B----4-:R-:W-:Y:S01]  /*01a0*/  FFMA R13, -R9.reuse, R5, R13 ;  /* 0x00000005090d7223 */ /* 0x050fe2000000010d */
[C---:B-----5:R-:W-:Y:S01]  /*01b0*/  FFMA R17, -R9.reuse, R9, R17 ;  /* 0x0000000909117223 */ /* 0x060fe20000000111 */
[-C--:B------:R-:W-:Y:S01]  /*01c0*/  FMUL R9, R9, R5.reuse ;  /* 0x0000000509097220 */ /* 0x080fe20000400000 */
[----:B------:R-:W-:Y:S01]  /*01d0*/  FFMA R26, -R5, R5, R21 ;  /* 0x00000005051a7223 */ /* 0x000fe20000000115 */
[----:B------:R-:W-:Y:S01]  /*01e0*/  FFMA R5, R8, R8, R25 ;  /* 0x0000000808057223 */ /* 0x000fe20000000019 */
[----:B------:R-:W-:Y:S01]  /*01f0*/  FMUL R25, R6, R6 ;  /* 0x0000000606197220 */ /* 0x000fe20000400000 */
[C---:B------:R-:W-:Y:S01]  /*0200*/  FFMA R12, -R8.reuse, R4, R12 ;  /* 0x00000004080c7223 */ /* 0x040fe2000000010c */
[----:B------:R-:W-:Y:S01]  /*0210*/  FFMA R16, -R8, R8, R16 ;  /* 0x0000000808107223 */ /* 0x000fe20000000110 */
[-C--:B------:R-:W-:Y:S01]  /*0220*/  FFMA R21, -R4, R4.reuse, R20 ;  /* 0x0000000404157223 */ /* 0x080fe20000000114 */
[----:B------:R-:W-:Y:S01]  /*0230*/  FADD R17, R17, R26 ;  /* 0x0000001a11117221 */ /* 0x000fe20000000000 */
[----:B------:R-:W-:Y:S01]  /*0240*/  FMUL R8, R8, R4 ;  /* 0x0000000408087220 */ /* 0x000fe20000400000 */
[CC--:B------:R-:W-:Y:S01]  /*0250*/  FFMA R4, R10.reuse, R10.reuse, R25 ;  /* 0x0000000a0a047223 */ /* 0x0c0fe20000000019 */
[----:B------:R-:W-:Y:S01]  /*0260*/  FFMA R18, -R10, R10, R18 ;  /* 0x0000000a0a127223 */ /* 0x000fe20000000112 */
[-C--:B------:R-:W-:Y:S01]  /*0270*/  FFMA R25, -R6, R6.reuse, R22 ;  /* 0x0000000606197223 */ /* 0x080fe20000000116 */
[----:B------:R-:W-:Y:S01]  /*0280*/  FADD R16, R16, R21 ;  /* 0x0000001510107221 */ /* 0x000fe20000000000 */
[----:B------:R-:W-:Y:S01]  /*0290*/  FADD R3, R3, 9.9999997473787516356e-05 ;  /* 0x38d1b71703037421 */ /* 0x000fe20000000000 */
[----:B------:R-:W-:Y:S01]  /*02a0*/  FADD R20, R17, 0.00089999998454004526138 ;  /* 0x3a6bedfa11147421 */ /* 0x000fe20000000000 */
[CC--:B------:R-:W-:Y:S01]  /*02b0*/  FFMA R14, -R10.reuse, R6.reuse, R14 ;  /* 0x000000060a0e7223 */ /* 0x0c0fe2000000010e */
[----:B------:R-:W-:Y:S01]  /*02c0*/  FMUL R10, R10, R6 ;  /* 0x000000060a0a7220 */ /* 0x000fe20000400000 */
[----:B------:R-:W-:Y:S01]  /*02d0*/  FADD R6, R5, 9.9999997473787516356e-05 ;  /* 0x38d1b71705067421 */ /* 0x000fe20000000000 */
[----:B------:R-:W-:Y:S01]  /*02e0*/  FADD R18, R18, R25 ;  /* 0x0000001912127221 */ /* 0x000fe20000000000 */
[----:B------:R-:W-:Y:S01]  /*02f0*/  FADD R17, R16, 0.00089999998454004526138 ;  /* 0x3a6bedfa10117421 */ /* 0x000fe20000000000 */
[----:B------:R-:W-:Y:S01]  /*0300*/  FMUL R5, R3, R20 ;  /* 0x0000001403057220 */ /* 0x000fe20000400000 */
[----:B------:R-:W-:Y:S01]  /*0310*/  FFMA R19, -R11, R11, R19 ;  /* 0x0000000b0b137223 */ /* 0x000fe20000000113 */
[CC--:B------:R-:W-:Y:S01]  /*0320*/  FFMA R20, -R7.reuse, R7.reuse, R23 ;  /* 0x0000000707147223 */ /* 0x0c0fe20000000117 */
[----:B------:R-:W-:Y:S01]  /*0330*/  FMUL R16, R7, R7 ;  /* 0x0000000707107220 */ /* 0x000fe20000400000 */
[----:B------:R-:W-:Y:S01]  /*0340*/  HFMA2.MMA R3, -RZ, RZ, 2, 0 ;  /* 0x40000000ff037435 */ /* 0x000fe200000001ff */
[----:B------:R-:W-:Y:S01]  /*0350*/  FADD R4, R4, 9.9999997473787516356e-05 ;  /* 0x38d1b71704047421 */ /* 0x000fe20000000000 */
[----:B------:R-:W-:Y:S01]  /*0360*/  FADD R21, R18, 0.00089999998454004526138 ;  /* 0x3a6bedfa12157421 */ /* 0x000fe20000000000 */
[----:B------:R-:W-:Y:S01]  /*0370*/  FMUL R6, R6, R17 ;  /* 0x0000001106067220 */ /* 0x000fe20000400000 */
[----:B------:R-:W-:Y:S01]  /*0380*/  FADD R19, R19, R20 ;  /* 0x0000001413137221 */ /* 0x000fe20000000000 */
[----:B------:R-:W-:Y:S01]  /*0390*/  FFMA R17, R11, R11, R16 ;  /* 0x0000000b0b117223 */ /* 0x000fe20000000010 */
[----:B------:R-:W-:Y:S01]  /*03a0*/  FSETP.GT.AND P6, PT, |R5|, 8.50705917302346158658e+37, PT ;  /* 0x7e8000000500780b */ /* 0x000fe20003fc4200 */
[----:B------:R-:W-:Y:S01]  /*03b0*/  FMUL R4, R4, R21 ;  /* 0x0000001504047220 */ /* 0x000fe20000400000 */
[----:B------:R-:W-:Y:S01]  /*03c0*/  FADD R18, R19, 0.00089999998454004526138 ;  /* 0x3a6bedfa13127421 */ /* 0x000fe20000000000 */
[----:B------:R-:W-:Y:S01]  /*03d0*/  FADD R17, R17, 9.9999997473787516356e-05 ;  /* 0x38d1b71711117421 */ /* 0x000fe20000000000 */
[----:B------:R-:W-:-:S02]  /*03e0*/  FSETP.GEU.AND P5, PT, |R5|, 1.175494350822287508e-38, PT ;  /* 0x008000000500780b */ /* 0x000fc40003fae200 */
[----:B------:R-:W-:Y:S01]  /*03f0*/  FSETP.GT.AND P4, PT, |R6|, 8.50705917302346158658e+37, PT ;  /* 0x7e8000000600780b */ /* 0x000fe20003f84200 */
[-C--:B------:R-:W-:Y:S01]  /*0400*/  FFMA R16, R13, R3.reuse, 0.00089999998454004526138 ;  /* 0x3a6bedfa0d107423 */ /* 0x080fe20000000003 */
[----:B------:R-:W-:Y:S01]  /*0410*/  FSETP.GT.AND P2, PT, |R4|, 8.50705917302346158658e+37, PT ;  /* 0x7e8000000400780b */ /* 0x000fe20003f44200 */
[----:B------:R-:W-:Y:S01]  /*0420*/  FFMA R9, R9, R3, 9.9999997473787516356e-05 ;  /* 0x38d1b71709097423 */ /* 0x000fe20000000003 */
[----:B------:R-:W-:Y:S01]  /*0430*/  FMUL R13, R17, R18 ;  /* 0x00000012110d7220 */ /* 0x000fe20000400000 */
[----:B------:R-:W-:Y:S02]  /*0440*/  FSETP.GEU.AND P3, PT, |R6|, 1.175494350822287508e-38, PT ;  /* 0x008000000600780b */ /* 0x000fe40003f6e200 */
[----:B------:R-:W-:Y:S01]  /*0450*/  FSETP.GEU.AND P0, PT, |R4|, 1.175494350822287508e-38, PT ;  /* 0x008000000400780b */ /* 0x000fe20003f0e200 */
[----:B------:R-:W-:Y:S01]  /*0460*/  FMUL R9, R9, R16 ;  /* 0x0000001009097220 */ /* 0x000fe20000400000 */
[----:B------:R-:W-:Y:S01]  /*0470*/  FSETP.GT.AND P1, PT, |R13|, 8.50705917302346158658e+37, PT ;  /* 0x7e8000000d00780b */ /* 0x000fe20003f24200 */
[----:B------:R-:W-:-:S02]  /*0480*/  @P6 FMUL R5, R5, 0.25 ;  /* 0x3e80000005056820 */ /* 0x000fc40000400000 */
[----:B------:R-:W-:Y:S01]  /*0490*/  @P6 FMUL R9, R9, 0.25 ;  /* 0x3e80000009096820 */ /* 0x000fe20000400000 */
[----:B------:R-:W-:Y:S01]  /*04a0*/  FSETP.GEU.AND P6, PT, |R13|, 1.175494350822287508e-38, PT ;  /* 0x008000000d00780b */ /* 0x000fe20003fce200 */
[----:B------:R-:W-:Y:S01]  /*04b0*/  @!P5 FMUL R5, R5, 16777216 ;  /* 0x4b8000000505d820 */ /* 0x000fe20000400000 */
[----:B------:R-:W-:Y:S01]  /*04c0*/  @P4 FMUL R6, R6, 0.25 ;  /* 0x3e80000006064820 */ /* 0x000fe20000400000 */
[----:B------:R-:W-:Y:S02]  /*04d0*/  @P2 FMUL R4, R4, 0.25 ;  /* 0x3e80000004042820 */ /* 0x000fe40000400000 */
[----:B------:R1:W2:Y:S01]  /*04e0*/  MUFU.RCP R18, R5 ;  /* 0x0000000500127308 */ /* 0x0002a20000001000 */
[----:B------:R-:W-:Y:S01]  /*04f0*/  @!P3 FMUL R6, R6, 16777216 ;  /* 0x4b8000000606b820 */ /* 0x000fe20000400000 */
[----:B------:R-:W-:Y:S01]  /*0500*/  @!P0 FMUL R4, R4, 16777216 ;  /* 0x4b80000004048820 */ /* 0x000fe20000400000 */
[-C--:B------:R-:W-:Y:S01]  /*0510*/  FFMA R16, R8, R3.reuse, 9.9999997473787516356e-05 ;  /* 0x38d1b71708107423 */ /* 0x080fe20000000003 */
[----:B------:R-:W-:Y:S01]  /*0520*/  FFMA R17, R12, R3, 0.00089999998454004526138 ;  /* 0x3a6bedfa0c117423 */ /* 0x000fe20000000003 */
[----:B------:R-:W-:Y:S01]  /*0530*/  @P1 FMUL R13, R13, 0.25 ;  /* 0x3e8000000d0d1820 */ /* 0x000fe20000400000 */
[----:B------:R-:W-:-:S02]  /*0540*/  FMUL R8, R11, R7 ;  /* 0x000000070b087220 */ /* 0x000fc40000400000 */
[----:B------:R-:W3:Y:S01]  /*0550*/  MUFU.RCP R19, R6 ;  /* 0x0000000600137308 */ /* 0x000ee20000001000 */
[----:B------:R-:W-:Y:S01]  /*0560*/  FFMA R12, -R11, R7, R15 ;  /* 0x000000070b0c7223 */ /* 0x000fe2000000010f */
[----:B------:R-:W-:Y:S01]  /*0570*/  FMUL R16, R16, R17 ;  /* 0x0000001110107220 */ /* 0x000fe20000400000 */
[-C--:B------:R-:W-:Y:S01]  /*0580*/  FFMA R10, R10, R3.reuse, 9.9999997473787516356e-05 ;  /* 0x38d1b7170a0a7423 */ /* 0x080fe20000000003 */
[-C--:B-1----:R-:W-:Y:S01]  /*0590*/  FFMA R5, R14, R3.reuse, 0.00089999998454004526138 ;  /* 0x3a6bedfa0e057423 */ /* 0x082fe20000000003 */
[----:B------:R-:W-:Y:S01]  /*05a0*/  @!P6 FMUL R13, R13, 16777216 ;  /* 0x4b8000000d0de820 */ /* 0x000fe20000400000 */
[-C--:B------:R-:W-:Y:S02]  /*05b0*/  FFMA R8, R8, R3.reuse, 9.9999997473787516356e-05 ;  /* 0x38d1b71708087423 */ /* 0x080fe40000000003 */
[----:B------:R-:W1:Y:S01]  /*05c0*/  MUFU.RCP R4, R4 ;  /* 0x0000000400047308 */ /* 0x000e620000001000 */
[----:B------:R-:W-:Y:S01]  /*05d0*/  FFMA R3, R12, R3, 0.00089999998454004526138 ;  /* 0x3a6bedfa0c037423 */ /* 0x000fe20000000003 */
[----:B------:R-:W-:Y:S01]  /*05e0*/  @!P5 FMUL R9, R9, 16777216 ;  /* 0x4b8000000909d820 */ /* 0x000fe20000400000 */
[----:B------:R-:W-:Y:S01]  /*05f0*/  @P4 FMUL R16, R16, 0.25 ;  /* 0x3e80000010104820 */ /* 0x000fe20000400000 */
[----:B------:R-:W-:Y:S01]  /*0600*/  FMUL R5, R10, R5 ;  /* 0x000000050a057220 */ /* 0x000fe20000400000 */
[----:B------:R-:W-:-:S03]  /*0610*/  FMUL R3, R8, R3 ;  /* 0x0000000308037220 */ /* 0x000fc60000400000 */
[----:B------:R-:W4:Y:S01]  /*0620*/  MUFU.RCP R6, R13 ;  /* 0x0000000d00067308 */ /* 0x000f220000001000 */
[----:B--2---:R-:W-:Y:S01]  /*0630*/  FMUL R18, R18, R9 ;  /* 0x0000000912127220 */ /* 0x004fe20000400000 */
[----:B------:R-:W-:Y:S01]  /*0640*/  @!P3 FMUL R16, R16, 16777216 ;  /* 0x4b8000001010b820 */ /* 0x000fe20000400000 */
[----:B------:R-:W-:Y:S01]  /*0650*/  @P2 FMUL R5, R5, 0.25 ;  /* 0x3e80000005052820 */ /* 0x000fe20000400000 */
[----:B------:R-:W-:Y:S02]  /*0660*/  @P1 FMUL R3, R3, 0.25 ;  /* 0x3e80000003031820 */ /* 0x000fe40000400000 */
[----:B---3--:R-:W-:Y:S01]  /*0670*/  FFMA R19, R19, R16, R18 ;  /* 0x0000001013137223 */ /* 0x008fe20000000012 */
[----:B------:R-:W-:Y:S01]  /*0680*/  @!P0 FMUL R5, R5, 16777216 ;  /* 0x4b80000005058820 */ /* 0x000fe20000400000 */
[----:B------:R-:W-:-:S03]  /*0690*/  @!P6 FMUL R3, R3, 16777216 ;  /* 0x4b8000000303e820 */ /* 0x000fc60000400000 */
[----:B-1----:R-:W-:-:S04]  /*06a0*/  FFMA R19, R4, R5, R19 ;  /* 0x0000000504137223 */ /* 0x002fc80000000013 */
[----:B----4-:R-:W-:-:S05]  /*06b0*/  FFMA R6, R6, R3, R19 ;  /* 0x0000000306067223 */ /* 0x010fca0000000013 */
[----:B------:R-:W1:Y:S02]  /*06c0*/  SHFL.BFLY PT, R3, R6, 0x10, 0x1f ;  /* 0x0e001f0006037f89 */ /* 0x000e6400000e0000 */
[----:B-1----:R-:W-:-:S05]  /*06d0*/  FADD R3, R6, R3 ;  /* 0x0000000306037221 */ /* 0x002fca0000000000 */
[----:B------:R-:W1:Y:S02]  /*06e0*/  SHFL.BFLY PT, R4, R3, 0x8, 0x1f ;  /* 0x0d001f0003047f89 */ /* 0x000e6400000e0000 */
[----:B-1----:R-:W-:-:S05]  /*06f0*/  FADD R4, R3, R4 ;  /* 0x0000000403047221 */ /* 0x002fca0000000000 */
[----:B------:R-:W1:Y:S02]  /*0700*/  SHFL.BFLY PT, R5, R4, 0x4, 0x1f ;  /* 0x0c801f0004057f89 */ /* 0x000e6400000e0000 */
[----:B-1----:R-:W-:-:S05]  /*0710*/  FADD R5, R4, R5 ;  /* 0x0000000504057221 */ /* 0x002fca0000000000 */
[----:B------:R-:W1:Y:S01]  /*0720*/  SHFL.BFLY PT, R8, R5, 0x2, 0x1f ;  /* 0x0c401f0005087f89 */ /* 0x000e6200000e0000 */
[----:B------:R-:W-:Y:S01]  /*0730*/  LOP3.LUT P0, RZ, R24, 0x1f, RZ, 0xc0, !PT ;  /* 0x0000001f18ff7812 */ /* 0x000fe2000780c0ff */
[----:B-1----:R-:W-:-:S05]  /*0740*/  FADD R8, R5, R8 ;  /* 0x0000000805087221 */ /* 0x002fca0000000000 */
[----:B------:R-:W1:Y:S01]  /*0750*/  SHFL.BFLY PT, R7, R8, 0x1, 0x1f ;  /* 0x0c201f0008077f89 */ /* 0x000e6200000e0000 */
[----:B------:R-:W-:-:S04]  /*0760*/  SHF.R.U32.HI R3, RZ, 0x3, R24 ;  /* 0x00000003ff037819 */ /* 0x000fc80000011618 */
[----:B------:R-:W-:Y:S02]  /*0770*/  LOP3.LUT R4, R3, 0x4, RZ, 0xc0, !PT ;  /* 0x0000000403047812 */ /* 0x000fe400078ec0ff */
[----:B------:R-:W-:Y:S01]  /*0780*/  ISETP.GE.AND P1, PT, R24, 0x2, PT ;  /* 0x000000021800780c */ /* 0x000fe20003f26270 */
[----:B-1----:R-:W-:-:S05]  /*0790*/  FADD R7, R8, R7 ;  /* 0x0000000708077221 */ /* 0x002fca0000000000 */
[----:B------:R-:W-:Y:S01]  /*07a0*/  @!P0 STS [R4+UR4], R7 ;  /* 0x0000000704008988 */ /* 0x000fe20008000804 */
[----:B------:R-:W-:Y:S06]  /*07b0*/  BAR.SYNC.DEFER_BLOCKING 0x0 ;  /* 0x0000000000007b1d */ /* 0x000fec0000010000 */
[----:B------:R-:W1:Y:S01]  /*07c0*/  @!P1 LDS R2, [R0+UR4] ;  /* 0x0000000400029984 */ /* 0x000e620008000800 */
[----:B------:R-:W-:-:S04]  /*07d0*/  LOP3.LUT R5, R24, 0x1, RZ, 0xc0, !PT ;  /* 0x0000000118057812 */ /* 0x000fc800078ec0ff */
[----:B------:R-:W-:-:S04]  /*07e0*/  ISETP.NE.U32.AND P0, PT, R5, 0x1, PT ;  /* 0x000000010500780c */ /* 0x000fc80003f05070 */
[----:B------:R-:W-:Y:S01]  /*07f0*/  ISETP.LT.AND P0, PT, R24, 0x2, P0 ;  /* 0x000000021800780c */ /* 0x000fe20000701270 */
[----:B-1----:R-:W1:Y:S02]  /*0800*/  SHFL.BFLY PT, R3, R2, 0x1, 0x1f ;  /* 0x0c201f0002037f89 */ /* 0x002e6400000e0000 */
[----:B-1----:R-:W-:-:S10]  /*0810*/  FADD R3, R2, R3 ;  /* 0x0000000302037221 */ /* 0x002fd40000000000 */
[----:B------:R1:W-:Y:S01]  /*0820*/  @P0 STS [R0+UR4], R3 ;  /* 0x0000000300000988 */ /* 0x0003e20008000804 */
[----:B------:R-:W-:Y:S01]  /*0830*/  BAR.SYNC.DEFER_BLOCKING 0x0 ;  /* 0x0000000000007b1d */ /* 0x000fe20000010000 */
[----:B------:R-:W-:-:S05]  /*0840*/  LOP3.LUT P0, RZ, R24, 0x3f, RZ, 0xc0, !PT ;  /* 0x0000003f18ff7812 */ /* 0x000fca000780c0ff */
[----:B------:R-:W2:Y:S02]  /*0850*/  LDS R5, [UR4] ;  /* 0x00000004ff057984 */ /* 0x000ea40008000800 */
[----:B------:R-:W-:Y:S06]  /*0860*/  BAR.SYNC.DEFER_BLOCKING 0x0 ;  /* 0x0000000000007b1d */ /* 0x000fec0000010000 */
[----:B-1----:R-:W-:Y:S05]  /*0870*/  @P0 EXIT ;  /* 0x000000000000094d */ /* 0x002fea0003800000 */
[----:B------:R-:W0:Y:S01]  /*0880*/  LDC.64 R2, c[0x0][0x210] ;  /* 0x00008400ff027b82 */ /* 0x000e220000000a00 */
[----:B--2---:R-:W-:-:S04]  /*0890*/  FADD R5, RZ, R5 ;  /* 0x00000005ff057221 */ /* 0x004fc80000000000 */
[----:B------:R-:W-:-:S05]  /*08a0*/  FMUL R5, R5, 0.00390625 ;  /* 0x3b80000005057820 */ /* 0x000fca0000400000 */
[----:B0-----:R-:W-:Y:S01]  /*08b0*/  STG.E desc[UR6][R2.64], R5 ;  /* 0x0000000502007986 */ /* 0x001fe2000c101906 */
[----:B------:R-:W-:Y:S05]  /*08c0*/  EXIT ;  /* 0x000000000000794d */ /* 0x000fea0003800000 */
.L_x_0:
[----:B------:R-:W-:-:S00]  /*08d0*/  BRA `(.L_x_0) ;  /* 0xfffffffc00fc7947 */ /* 0x000fc0000383ffff */
[----:B------:R-:W-:-:S00]  /*08e0*/  NOP ;  /* 0x0000000000007918 */ /* 0x000fc00000000000 */
        /* <DEDUP_REMOVED lines=9> */
.L_x_1:


//--------------------- .nv.shared.triton_per_fused_add_div_mean_mul_pow_sub_1 --------------------------
	.section	.nv.shared.triton_per_fused_add_div_mean_mul_pow_sub_1,"aw",@nobits
	.sectionflags	@""
	.align	16
	.zero		1024


//--------------------- .nv.constant0.triton_per_fused_add_div_mean_mul_pow_sub_1 --------------------------
	.section	.nv.constant0.triton_per_fused_add_div_mean_mul_pow_sub_1,"a",@progbits
	.sectionflags	@""
	.align	4
.nv.constant0.triton_per_fused_add_div_mean_mul_pow_sub_1:
	.zero		580
